	.headerflags	@"EF_CUDA_TEXMODE_UNIFIED EF_CUDA_64BIT_ADDRESS EF_CUDA_ACCELERATORS EF_CUDA_SM90 EF_CUDA_VIRTUAL_SM(EF_CUDA_SM90)"
	.elftype	@"ET_EXEC"


//--------------------- .nv.info                  --------------------------
	.section	.nv.info,"",@"SHT_CUDA_INFO"
	.align	4


	//----- nvinfo : EIATTR_REGCOUNT
	.align		4
        /*0000*/ 	.byte	0x04, 0x2f
        /*0002*/ 	.short	(.L_1 - .L_0)
	.align		4
.L_0:
        /*0004*/ 	.word	index@(triton_poi_fused_copy_zeros_8)
        /*0008*/ 	.word	0x00000040


	//----- nvinfo : EIATTR_MIN_STACK_SIZE
	.align		4
.L_1:
        /*000c*/ 	.byte	0x04, 0x12
        /*000e*/ 	.short	(.L_3 - .L_2)
	.align		4
.L_2:
        /*0010*/ 	.word	index@(triton_poi_fused_copy_zeros_8)
        /*0014*/ 	.word	0x00000000


	//----- nvinfo : EIATTR_FRAME_SIZE
	.align		4
.L_3:
        /*0018*/ 	.byte	0x04, 0x11
        /*001a*/ 	.short	(.L_5 - .L_4)
	.align		4
.L_4:
        /*001c*/ 	.word	index@(triton_poi_fused_copy_zeros_8)
        /*0020*/ 	.word	0x00000000


	//----- nvinfo : EIATTR_MIN_STACK_SIZE
	.align		4
.L_5:
        /*0024*/ 	.byte	0x04, 0x12
        /*0026*/ 	.short	(.L_7 - .L_6)
	.align		4
.L_6:
        /*0028*/ 	.word	index@(triton_poi_fused_copy_zeros_8)
        /*002c*/ 	.word	0x00000000
.L_7:


//--------------------- .nv.info.triton_poi_fused_copy_zeros_8 --------------------------
	.section	.nv.info.triton_poi_fused_copy_zeros_8,"",@"SHT_CUDA_INFO"
	.sectionflags	@""
	.align	4


	//----- nvinfo : EIATTR_CUDA_API_VERSION
	.align		4
        /*0000*/ 	.byte	0x04, 0x37
        /*0002*/ 	.short	(.L_9 - .L_8)
.L_8:
        /*0004*/ 	.word	0x0000007c


	//----- nvinfo : EIATTR_KPARAM_INFO
	.align		4
.L_9:
        /*0008*/ 	.byte	0x04, 0x17
        /*000a*/ 	.short	(.L_11 - .L_10)
.L_10:
        /*000c*/ 	.word	0x00000000
        /*0010*/ 	.short	0x001a
        /*0012*/ 	.short	0x00d0
        /*0014*/ 	.byte	0x00, 0xf0, 0x11, 0x00


	//----- nvinfo : EIATTR_KPARAM_INFO
	.align		4
.L_11:
        /*0018*/ 	.byte	0x04, 0x17
        /*001a*/ 	.short	(.L_13 - .L_12)
.L_12:
        /*001c*/ 	.word	0x00000000
        /*0020*/ 	.short	0x0019
        /*0022*/ 	.short	0x00c8
        /*0024*/ 	.byte	0x00, 0xf4, 0x21, 0x00


	//----- nvinfo : EIATTR_KPARAM_INFO
	.align		4
.L_13:
        /*0028*/ 	.byte	0x04, 0x17
        /*002a*/ 	.short	(.L_15 - .L_14)
.L_14:
        /*002c*/ 	.word	0x00000000
        /*0030*/ 	.short	0x0018
        /*0032*/ 	.short	0x00c0
        /*0034*/ 	.byte	0x00, 0xf4, 0x21, 0x00


	//----- nvinfo : EIATTR_KPARAM_INFO
	.align		4
.L_15:
        /*0038*/ 	.byte	0x04, 0x17
        /*003a*/ 	.short	(.L_17 - .L_16)
.L_16:
        /*003c*/ 	.word	0x00000000
        /*0040*/ 	.short	0x0017
        /*0042*/ 	.short	0x00b8
        /*0044*/ 	.byte	0x00, 0xf4, 0x21, 0x00


	//----- nvinfo : EIATTR_KPARAM_INFO
	.align		4
.L_17:
        /*0048*/ 	.byte	0x04, 0x17
        /*004a*/ 	.short	(.L_19 - .L_18)
.L_18:
        /*004c*/ 	.word	0x00000000
        /*0050*/ 	.short	0x0016
        /*0052*/ 	.short	0x00b0
        /*0054*/ 	.byte	0x00, 0xf4, 0x21, 0x00


	//----- nvinfo : EIATTR_KPARAM_INFO
	.align		4
.L_19:
        /*0058*/ 	.byte	0x04, 0x17
        /*005a*/ 	.short	(.L_21 - .L_20)
.L_20:
        /*005c*/ 	.word	0x00000000
        /*0060*/ 	.short	0x0015
        /*0062*/ 	.short	0x00a8
        /*0064*/ 	.byte	0x00, 0xf4, 0x21, 0x00


	//----- nvinfo : EIATTR_KPARAM_INFO
	.align		4
.L_21:
        /*0068*/ 	.byte	0x04, 0x17
        /*006a*/ 	.short	(.L_23 - .L_22)
.L_22:
        /*006c*/ 	.word	0x00000000
        /*0070*/ 	.short	0x0014
        /*0072*/ 	.short	0x00a0
        /*0074*/ 	.byte	0x00, 0xf4, 0x21, 0x00


	//----- nvinfo : EIATTR_KPARAM_INFO
	.align		4
.L_23:
        /*0078*/ 	.byte	0x04, 0x17
        /*007a*/ 	.short	(.L_25 - .L_24)
.L_24:
        /*007c*/ 	.word	0x00000000
        /*0080*/ 	.short	0x0013
        /*0082*/ 	.short	0x0098
        /*0084*/ 	.byte	0x00, 0xf4, 0x21, 0x00


	//----- nvinfo : EIATTR_KPARAM_INFO
	.align		4
.L_25:
        /*0088*/ 	.byte	0x04, 0x17
        /*008a*/ 	.short	(.L_27 - .L_26)
.L_26:
        /*008c*/ 	.word	0x00000000
        /*0090*/ 	.short	0x0012
        /*0092*/ 	.short	0x0090
        /*0094*/ 	.byte	0x00, 0xf4, 0x21, 0x00


	//----- nvinfo : EIATTR_KPARAM_INFO
	.align		4
.L_27:
        /*0098*/ 	.byte	0x04, 0x17
        /*009a*/ 	.short	(.L_29 - .L_28)
.L_28:
        /*009c*/ 	.word	0x00000000
        /*00a0*/ 	.short	0x0011
        /*00a2*/ 	.short	0x0088
        /*00a4*/ 	.byte	0x00, 0xf4, 0x21, 0x00


	//----- nvinfo : EIATTR_KPARAM_INFO
	.align		4
.L_29:
        /*00a8*/ 	.byte	0x04, 0x17
        /*00aa*/ 	.short	(.L_31 - .L_30)
.L_30:
        /*00ac*/ 	.word	0x00000000
        /*00b0*/ 	.short	0x0010
        /*00b2*/ 	.short	0x0080
        /*00b4*/ 	.byte	0x00, 0xf4, 0x21, 0x00


	//----- nvinfo : EIATTR_KPARAM_INFO
	.align		4
.L_31:
        /*00b8*/ 	.byte	0x04, 0x17
        /*00ba*/ 	.short	(.L_33 - .L_32)
.L_32:
        /*00bc*/ 	.word	0x00000000
        /*00c0*/ 	.short	0x000f
        /*00c2*/ 	.short	0x0078
        /*00c4*/ 	.byte	0x00, 0xf4, 0x21, 0x00


	//----- nvinfo : EIATTR_KPARAM_INFO
	.align		4
.L_33:
        /*00c8*/ 	.byte	0x04, 0x17
        /*00ca*/ 	.short	(.L_35 - .L_34)
.L_34:
        /*00cc*/ 	.word	0x00000000
        /*00d0*/ 	.short	0x000e
        /*00d2*/ 	.short	0x0070
        /*00d4*/ 	.byte	0x00, 0xf4, 0x21, 0x00


	//----- nvinfo : EIATTR_KPARAM_INFO
	.align		4
.L_35:
        /*00d8*/ 	.byte	0x04, 0x17
        /*00da*/ 	.short	(.L_37 - .L_36)
.L_36:
        /*00dc*/ 	.word	0x00000000
        /*00e0*/ 	.short	0x000d
        /*00e2*/ 	.short	0x0068
        /*00e4*/ 	.byte	0x00, 0xf4, 0x21, 0x00


	//----- nvinfo : EIATTR_KPARAM_INFO
	.align		4
.L_37:
        /*00e8*/ 	.byte	0x04, 0x17
        /*00ea*/ 	.short	(.L_39 - .L_38)
.L_38:
        /*00ec*/ 	.word	0x00000000
        /*00f0*/ 	.short	0x000c
        /*00f2*/ 	.short	0x0060
        /*00f4*/ 	.byte	0x00, 0xf4, 0x21, 0x00


	//----- nvinfo : EIATTR_KPARAM_INFO
	.align		4
.L_39:
        /*00f8*/ 	.byte	0x04, 0x17
        /*00fa*/ 	.short	(.L_41 - .L_40)
.L_40:
        /*00fc*/ 	.word	0x00000000
        /*0100*/ 	.short	0x000b
        /*0102*/ 	.short	0x0058
        /*0104*/ 	.byte	0x00, 0xf4, 0x21, 0x00


	//----- nvinfo : EIATTR_KPARAM_INFO
	.align		4
.L_41:
        /*0108*/ 	.byte	0x04, 0x17
        /*010a*/ 	.short	(.L_43 - .L_42)
.L_42:
        /*010c*/ 	.word	0x00000000
        /*0110*/ 	.short	0x000a
        /*0112*/ 	.short	0x0050
        /*0114*/ 	.byte	0x00, 0xf4, 0x21, 0x00


	//----- nvinfo : EIATTR_KPARAM_INFO
	.align		4
.L_43:
        /*0118*/ 	.byte	0x04, 0x17
        /*011a*/ 	.short	(.L_45 - .L_44)
.L_44:
        /*011c*/ 	.word	0x00000000
        /*0120*/ 	.short	0x0009
        /*0122*/ 	.short	0x0048
        /*0124*/ 	.byte	0x00, 0xf4, 0x21, 0x00


	//----- nvinfo : EIATTR_KPARAM_INFO
	.align		4
.L_45:
        /*0128*/ 	.byte	0x04, 0x17
        /*012a*/ 	.short	(.L_47 - .L_46)
.L_46:
        /*012c*/ 	.word	0x00000000
        /*0130*/ 	.short	0x0008
        /*0132*/ 	.short	0x0040
        /*0134*/ 	.byte	0x00, 0xf4, 0x21, 0x00


	//----- nvinfo : EIATTR_KPARAM_INFO
	.align		4
.L_47:
        /*0138*/ 	.byte	0x04, 0x17
        /*013a*/ 	.short	(.L_49 - .L_48)
.L_48:
        /*013c*/ 	.word	0x00000000
        /*0140*/ 	.short	0x0007
        /*0142*/ 	.short	0x0038
        /*0144*/ 	.byte	0x00, 0xf4, 0x21, 0x00


	//----- nvinfo : EIATTR_KPARAM_INFO
	.align		4
.L_49:
        /*0148*/ 	.byte	0x04, 0x17
        /*014a*/ 	.short	(.L_51 - .L_50)
.L_50:
        /*014c*/ 	.word	0x00000000
        /*0150*/ 	.short	0x0006
        /*0152*/ 	.short	0x0030
        /*0154*/ 	.byte	0x00, 0xf4, 0x21, 0x00


	//----- nvinfo : EIATTR_KPARAM_INFO
	.align		4
.L_51:
        /*0158*/ 	.byte	0x04, 0x17
        /*015a*/ 	.short	(.L_53 - .L_52)
.L_52:
        /*015c*/ 	.word	0x00000000
        /*0160*/ 	.short	0x0005
        /*0162*/ 	.short	0x0028
        /*0164*/ 	.byte	0x00, 0xf4, 0x21, 0x00


	//----- nvinfo : EIATTR_KPARAM_INFO
	.align		4
.L_53:
        /*0168*/ 	.byte	0x04, 0x17
        /*016a*/ 	.short	(.L_55 - .L_54)
.L_54:
        /*016c*/ 	.word	0x00000000
        /*0170*/ 	.short	0x0004
        /*0172*/ 	.short	0x0020
        /*0174*/ 	.byte	0x00, 0xf4, 0x21, 0x00


	//----- nvinfo : EIATTR_KPARAM_INFO
	.align		4
.L_55:
        /*0178*/ 	.byte	0x04, 0x17
        /*017a*/ 	.short	(.L_57 - .L_56)
.L_56:
        /*017c*/ 	.word	0x00000000
        /*0180*/ 	.short	0x0003
        /*0182*/ 	.short	0x0018
        /*0184*/ 	.byte	0x00, 0xf4, 0x21, 0x00


	//----- nvinfo : EIATTR_KPARAM_INFO
	.align		4
.L_57:
        /*0188*/ 	.byte	0x04, 0x17
        /*018a*/ 	.short	(.L_59 - .L_58)
.L_58:
        /*018c*/ 	.word	0x00000000
        /*0190*/ 	.short	0x0002
        /*0192*/ 	.short	0x0010
        /*0194*/ 	.byte	0x00, 0xf4, 0x21, 0x00


	//----- nvinfo : EIATTR_KPARAM_INFO
	.align		4
.L_59:
        /*0198*/ 	.byte	0x04, 0x17
        /*019a*/ 	.short	(.L_61 - .L_60)
.L_60:
        /*019c*/ 	.word	0x00000000
        /*01a0*/ 	.short	0x0001
        /*01a2*/ 	.short	0x0008
        /*01a4*/ 	.byte	0x00, 0xf4, 0x21, 0x00


	//----- nvinfo : EIATTR_KPARAM_INFO
	.align		4
.L_61:
        /*01a8*/ 	.byte	0x04, 0x17
        /*01aa*/ 	.short	(.L_63 - .L_62)
.L_62:
        /*01ac*/ 	.word	0x00000000
        /*01b0*/ 	.short	0x0000
        /*01b2*/ 	.short	0x0000
        /*01b4*/ 	.byte	0x00, 0xf4, 0x21, 0x00


	//----- nvinfo : EIATTR_SPARSE_MMA_MASK
	.align		4
.L_63:
        /*01b8*/ 	.byte	0x03, 0x50
        /*01ba*/ 	.short	0x0000


	//----- nvinfo : EIATTR_MAXREG_COUNT
	.align		4
        /*01bc*/ 	.byte	0x03, 0x1b
        /*01be*/ 	.short	0x00ff


	//----- nvinfo : EIATTR_EXIT_INSTR_OFFSETS
	.align		4
        /*01c0*/ 	.byte	0x04, 0x1c
        /*01c2*/ 	.short	(.L_65 - .L_64)


	//   ....[0]....
.L_64:
        /*01c4*/ 	.word	0x00000ae0


	//   ....[1]....
        /*01c8*/ 	.word	0x00000b00


	//----- nvinfo : EIATTR_REQNTID
	.align		4
.L_65:
        /*01cc*/ 	.byte	0x04, 0x10
        /*01ce*/ 	.short	(.L_67 - .L_66)
.L_66:
        /*01d0*/ 	.word	0x00000080
        /*01d4*/ 	.word	0x00000001
        /*01d8*/ 	.word	0x00000001


	//----- nvinfo : EIATTR_CBANK_PARAM_SIZE
	.align		4
.L_67:
        /*01dc*/ 	.byte	0x03, 0x19
        /*01de*/ 	.short	0x00d4


	//----- nvinfo : EIATTR_PARAM_CBANK
	.align		4
        /*01e0*/ 	.byte	0x04, 0x0a
        /*01e2*/ 	.short	(.L_69 - .L_68)
	.align		4
.L_68:
        /*01e4*/ 	.word	index@(.nv.constant0.triton_poi_fused_copy_zeros_8)
        /*01e8*/ 	.short	0x0210
        /*01ea*/ 	.short	0x00d4


	//----- nvinfo : EIATTR_SW_WAR
	.align		4
.L_69:
        /*01ec*/ 	.byte	0x04, 0x36
        /*01ee*/ 	.short	(.L_71 - .L_70)
.L_70:
        /*01f0*/ 	.word	0x00000008
.L_71:


//--------------------- .nv.callgraph             --------------------------
	.section	.nv.callgraph,"",@"SHT_CUDA_CALLGRAPH"
	.align	4
	.sectionentsize	8
	.align		4
        /*0000*/ 	.word	0x00000000
	.align		4
        /*0004*/ 	.word	0xffffffff
	.align		4
        /*0008*/ 	.word	0x00000000
	.align		4
        /*000c*/ 	.word	0xfffffffe
	.align		4
        /*0010*/ 	.word	0x00000000
	.align		4
        /*0014*/ 	.word	0xfffffffd
	.align		4
        /*0018*/ 	.word	0x00000000
	.align		4
        /*001c*/ 	.word	0xfffffffc


//--------------------- .text.triton_poi_fused_copy_zeros_8 --------------------------
	.section	.text.triton_poi_fused_copy_zeros_8,"ax",@progbits
	.align	128
        .global         triton_poi_fused_copy_zeros_8
        .type           triton_poi_fused_copy_zeros_8,@function
        .size           triton_poi_fused_copy_zeros_8,(.L_x_1 - triton_poi_fused_copy_zeros_8)
        .other          triton_poi_fused_copy_zeros_8,@"STO_CUDA_ENTRY STV_DEFAULT"
triton_poi_fused_copy_zeros_8:
.text.triton_poi_fused_copy_zeros_8:
[----:B------:R-:W0:Y:S01]  /*0000*/  LDC R1, c[0x0][0x28] ;  /* 0x00000a00ff017b82 */ /* 0x000e220000000800 */
[----:B------:R-:W1:Y:S07]  /*0010*/  S2R R0, SR_TID.X ;  /* 0x0000000000007919 */ /* 0x000e6e0000002100 */
[----:B------:R-:W2:Y:S01]  /*0020*/  LDC.64 R40, c[0x0][0x238] ;  /* 0x00008e00ff287b82 */ /* 0x000ea20000000a00 */
[----:B------:R-:W-:Y:S01]  /*0030*/  CS2R R8, SRZ ;  /* 0x0000000000087805 */ /* 0x000fe2000001ff00 */
[----:B------:R-:W-:Y:S01]  /*0040*/  ULDC.64 UR4, c[0x0][0x208] ;  /* 0x0000820000047ab9 */ /* 0x000fe20000000a00 */
[----:B------:R-:W3:Y:S01]  /*0050*/  S2R R3, SR_CTAID.X ;  /* 0x0000000000037919 */ /* 0x000ee20000002500 */
[----:B------:R-:W-:-:S02]  /*0060*/  CS2R R10, SRZ ;  /* 0x00000000000a7805 */ /* 0x000fc4000001ff00 */
[----:B------:R-:W-:Y:S02]  /*0070*/  CS2R R14, SRZ ;  /* 0x00000000000e7805 */ /* 0x000fe4000001ff00 */
[----:B------:R-:W-:Y:S02]  /*0080*/  CS2R R20, SRZ ;  /* 0x0000000000147805 */ /* 0x000fe4000001ff00 */
[----:B------:R-:W-:Y:S01]  /*0090*/  CS2R R12, SRZ ;  /* 0x00000000000c7805 */ /* 0x000fe2000001ff00 */
[----:B------:R-:W4:Y:S08]  /*00a0*/  LDC.64 R24, c[0x0][0x228] ;  /* 0x00008a00ff187b82 */ /* 0x000f300000000a00 */
[----:B------:R-:W5:Y:S08]  /*00b0*/  LDC.64 R38, c[0x0][0x230] ;  /* 0x00008c00ff267b82 */ /* 0x000f700000000a00 */
[----:B------:R-:W5:Y:S01]  /*00c0*/  LDC.64 R26, c[0x0][0x260] ;  /* 0x00009800ff1a7b82 */ /* 0x000f620000000a00 */
[----:B-1----:R-:W-:-:S07]  /*00d0*/  IMAD.SHL.U32 R0, R0, 0x2, RZ ;  /* 0x0000000200007824 */ /* 0x002fce00078e00ff */
[----:B------:R-:W1:Y:S01]  /*00e0*/  LDC.64 R16, c[0x0][0x218] ;  /* 0x00008600ff107b82 */ /* 0x000e620000000a00 */
[----:B------:R-:W-:-:S07]  /*00f0*/  LOP3.LUT R0, R0, 0xfe, RZ, 0xc0, !PT ;  /* 0x000000fe00007812 */ /* 0x000fce00078ec0ff */
[----:B------:R-:W1:Y:S01]  /*0100*/  LDC.64 R30, c[0x0][0x250] ;  /* 0x00009400ff1e7b82 */ /* 0x000e620000000a00 */
[----:B---3--:R-:W-:-:S04]  /*0110*/  IMAD R46, R3, 0x100, R0 ;  /* 0x00000100032e7824 */ /* 0x008fc800078e0200 */
[C---:B------:R-:W-:Y:S01]  /*0120*/  IMAD.HI R2, R46.reuse, 0x51eb851f, RZ ;  /* 0x51eb851f2e027827 */ /* 0x040fe200078e02ff */
[----:B------:R-:W-:Y:S02]  /*0130*/  SHF.R.S32.HI R3, RZ, 0x1f, R46 ;  /* 0x0000001fff037819 */ /* 0x000fe4000001142e */
[----:B------:R-:W-:Y:S01]  /*0140*/  ISETP.GE.AND P0, PT, R46, 0x190, PT ;  /* 0x000001902e00780c */ /* 0x000fe20003f06270 */
[----:B------:R-:W3:Y:S01]  /*0150*/  LDC.64 R28, c[0x0][0x258] ;  /* 0x00009600ff1c7b82 */ /* 0x000ee20000000a00 */
[----:B------:R-:W-:Y:S02]  /*0160*/  LEA.HI R0, R3, R46, RZ, 0x2 ;  /* 0x0000002e03007211 */ /* 0x000fe400078f10ff */
[----:B------:R-:W-:Y:S02]  /*0170*/  SHF.R.U32.HI R5, RZ, 0x1f, R2 ;  /* 0x0000001fff057819 */ /* 0x000fe40000011602 */
[----:B------:R-:W-:Y:S02]  /*0180*/  LOP3.LUT R3, R0, 0xfffffffc, RZ, 0xc0, !PT ;  /* 0xfffffffc00037812 */ /* 0x000fe400078ec0ff */
[----:B------:R-:W-:Y:S01]  /*0190*/  LEA.HI.SX32 R2, R2, R5, 0x1b ;  /* 0x0000000502027211 */ /* 0x000fe200078fdaff */
[----:B------:R-:W3:Y:S02]  /*01a0*/  LDC.64 R22, c[0x0][0x220] ;  /* 0x00008800ff167b82 */ /* 0x000ee40000000a00 */
[----:B------:R-:W-:-:S04]  /*01b0*/  IMAD.IADD R3, R46, 0x1, -R3 ;  /* 0x000000012e037824 */ /* 0x000fc800078e0a03 */
[----:B------:R-:W-:Y:S02]  /*01c0*/  IMAD R47, R2, 0x4, R3 ;  /* 0x00000004022f7824 */ /* 0x000fe400078e0203 */
[----:B------:R-:W3:Y:S02]  /*01d0*/  LDC.64 R34, c[0x0][0x248] ;  /* 0x00009200ff227b82 */ /* 0x000ee40000000a00 */
[----:B--2---:R-:W-:-:S04]  /*01e0*/  IMAD.WIDE R40, R47, 0x4, R40 ;  /* 0x000000042f287825 */ /* 0x004fc800078e0228 */
[C---:B----4-:R-:W-:Y:S01]  /*01f0*/  IMAD.WIDE R24, R47.reuse, 0x4, R24 ;  /* 0x000000042f187825 */ /* 0x050fe200078e0218 */
[----:B------:R2:W4:Y:S01]  /*0200*/  @!P0 LDG.E.EL.64 R8, desc[UR4][R40.64] ;  /* 0x0000000428088981 */ /* 0x000522000c2e1b00 */
[----:B------:R-:W2:Y:S02]  /*0210*/  LDC.64 R6, c[0x0][0x270] ;  /* 0x00009c00ff067b82 */ /* 0x000ea40000000a00 */
[C---:B-----5:R-:W-:Y:S01]  /*0220*/  IMAD.WIDE R38, R47.reuse, 0x4, R38 ;  /* 0x000000042f267825 */ /* 0x060fe200078e0226 */
[----:B------:R5:W4:Y:S03]  /*0230*/  @!P0 LDG.E.EL.64 R10, desc[UR4][R24.64] ;  /* 0x00000004180a8981 */ /* 0x000b26000c2e1b00 */
[C---:B0-----:R-:W-:Y:S01]  /*0240*/  IMAD.WIDE R48, R47.reuse, 0x4, R26 ;  /* 0x000000042f307825 */ /* 0x041fe200078e021a */
[----:B------:R0:W4:Y:S01]  /*0250*/  @!P0 LDG.E.EL.64 R14, desc[UR4][R38.64] ;  /* 0x00000004260e8981 */ /* 0x000122000c2e1b00 */
[----:B------:R-:W0:Y:S02]  /*0260*/  LDC.64 R2, c[0x0][0x278] ;  /* 0x00009e00ff027b82 */ /* 0x000e240000000a00 */
[----:B-1----:R-:W-:-:S06]  /*0270*/  IMAD.WIDE R16, R47, 0x4, R16 ;  /* 0x000000042f107825 */ /* 0x002fcc00078e0210 */
[----:B------:R-:W1:Y:S08]  /*0280*/  LDC.64 R42, c[0x0][0x280] ;  /* 0x0000a000ff2a7b82 */ /* 0x000e700000000a00 */
[----:B------:R-:W1:Y:S08]  /*0290*/  LDC.64 R52, c[0x0][0x2a8] ;  /* 0x0000aa00ff347b82 */ /* 0x000e700000000a00 */
[----:B------:R-:W1:Y:S01]  /*02a0*/  LDC.64 R36, c[0x0][0x240] ;  /* 0x00009000ff247b82 */ /* 0x000e620000000a00 */
[----:B------:R-:W-:-:S07]  /*02b0*/  CS2R R18, SRZ ;  /* 0x0000000000127805 */ /* 0x000fce000001ff00 */
[----:B------:R-:W1:Y:S01]  /*02c0*/  LDC.64 R4, c[0x0][0x268] ;  /* 0x00009a00ff047b82 */ /* 0x000e620000000a00 */
[----:B------:R-:W-:-:S04]  /*02d0*/  IMAD.WIDE R30, R47, 0x4, R30 ;  /* 0x000000042f1e7825 */ /* 0x000fc800078e021e */
[----:B---3--:R-:W-:-:S03]  /*02e0*/  IMAD.WIDE R44, R47, 0x4, R28 ;  /* 0x000000042f2c7825 */ /* 0x008fc600078e021c */
[----:B--2---:R-:W2:Y:S01]  /*02f0*/  LDC.64 R40, c[0x0][0x290] ;  /* 0x0000a400ff287b82 */ /* 0x004ea20000000a00 */
[----:B-----5:R-:W-:Y:S01]  /*0300*/  CS2R R24, SRZ ;  /* 0x0000000000187805 */ /* 0x020fe2000001ff00 */
[----:B------:R3:W5:Y:S01]  /*0310*/  @!P0 LDG.E.EL.64 R20, desc[UR4][R16.64] ;  /* 0x0000000410148981 */ /* 0x000762000c2e1b00 */
[----:B------:R-:W-:-:S04]  /*0320*/  IMAD.WIDE R22, R47, 0x4, R22 ;  /* 0x000000042f167825 */ /* 0x000fc800078e0216 */
[----:B------:R3:W5:Y:S01]  /*0330*/  @!P0 LDG.E.EL.64 R24, desc[UR4][R48.64] ;  /* 0x0000000430188981 */ /* 0x000762000c2e1b00 */
[----:B0-----:R-:W0:Y:S01]  /*0340*/  LDC.64 R38, c[0x0][0x288] ;  /* 0x0000a200ff267b82 */ /* 0x001e220000000a00 */
[C---:B------:R-:W-:Y:S01]  /*0350*/  IMAD.WIDE R34, R47.reuse, 0x4, R34 ;  /* 0x000000042f227825 */ /* 0x040fe200078e0222 */
[----:B------:R-:W-:Y:S01]  /*0360*/  CS2R R28, SRZ ;  /* 0x00000000001c7805 */ /* 0x000fe2000001ff00 */
[----:B------:R1:W5:Y:S01]  /*0370*/  @!P0 LDG.E.EL.64 R12, desc[UR4][R22.64] ;  /* 0x00000004160c8981 */ /* 0x000362000c2e1b00 */
[----:B---3--:R-:W-:Y:S01]  /*0380*/  CS2R R16, SRZ ;  /* 0x0000000000107805 */ /* 0x008fe2000001ff00 */
[C---:B------:R-:W-:Y:S02]  /*0390*/  IMAD.WIDE R54, R47.reuse, 0x4, R6 ;  /* 0x000000042f367825 */ /* 0x040fe400078e0206 */
[----:B------:R-:W3:Y:S01]  /*03a0*/  @!P0 LDG.E.EL.64 R18, desc[UR4][R34.64] ;  /* 0x0000000422128981 */ /* 0x000ee2000c2e1b00 */
[----:B------:R-:W0:Y:S01]  /*03b0*/  LDC.64 R50, c[0x0][0x2a0] ;  /* 0x0000a800ff327b82 */ /* 0x000e220000000a00 */
[----:B------:R-:W-:-:S02]  /*03c0*/  IMAD.WIDE R2, R47, 0x4, R2 ;  /* 0x000000042f027825 */ /* 0x000fc400078e0202 */
[----:B------:R1:W3:Y:S05]  /*03d0*/  @!P0 LDG.E.EL.64 R16, desc[UR4][R30.64] ;  /* 0x000000041e108981 */ /* 0x0002ea000c2e1b00 */
[----:B------:R-:W0:Y:S01]  /*03e0*/  LDC.64 R48, c[0x0][0x298] ;  /* 0x0000a600ff307b82 */ /* 0x000e220000000a00 */
[----:B--2---:R-:W-:Y:S01]  /*03f0*/  IMAD.WIDE R58, R47, 0x4, R40 ;  /* 0x000000042f3a7825 */ /* 0x004fe200078e0228 */
[----:B-1----:R-:W-:Y:S01]  /*0400*/  CS2R R22, SRZ ;  /* 0x0000000000167805 */ /* 0x002fe2000001ff00 */
[----:B------:R1:W2:Y:S05]  /*0410*/  @!P0 LDG.E.EL.64 R28, desc[UR4][R54.64] ;  /* 0x00000004361c8981 */ /* 0x0002aa000c2e1b00 */
[----:B------:R-:W0:Y:S01]  /*0420*/  LDC.64 R40, c[0x0][0x2b8] ;  /* 0x0000ae00ff287b82 */ /* 0x000e220000000a00 */
[----:B------:R-:W-:-:S02]  /*0430*/  CS2R R30, SRZ ;  /* 0x00000000001e7805 */ /* 0x000fc4000001ff00 */
[----:B------:R-:W-:Y:S01]  /*0440*/  CS2R R34, SRZ ;  /* 0x0000000000227805 */ /* 0x000fe2000001ff00 */
[C---:B0-----:R-:W-:Y:S01]  /*0450*/  IMAD.WIDE R56, R47.reuse, 0x4, R38 ;  /* 0x000000042f387825 */ /* 0x041fe200078e0226 */
[----:B------:R-:W2:Y:S03]  /*0460*/  @!P0 LDG.E.EL.64 R22, desc[UR4][R44.64] ;  /* 0x000000042c168981 */ /* 0x000ea6000c2e1b00 */
[C---:B-1----:R-:W-:Y:S01]  /*0470*/  IMAD.WIDE R54, R47.reuse, 0x4, R42 ;  /* 0x000000042f367825 */ /* 0x042fe200078e022a */
[----:B------:R0:W3:Y:S01]  /*0480*/  @!P0 LDG.E.EL.64 R30, desc[UR4][R2.64] ;  /* 0x00000004021e8981 */ /* 0x0000e2000c2e1b00 */
[----:B------:R-:W1:Y:S01]  /*0490*/  LDC.64 R38, c[0x0][0x2b0] ;  /* 0x0000ac00ff267b82 */ /* 0x000e620000000a00 */
[----:B------:R-:W-:Y:S02]  /*04a0*/  CS2R R32, SRZ ;  /* 0x0000000000207805 */ /* 0x000fe4000001ff00 */
[----:B------:R0:W3:Y:S01]  /*04b0*/  @!P0 LDG.E.EL.64 R34, desc[UR4][R54.64] ;  /* 0x0000000436228981 */ /* 0x0000e2000c2e1b00 */
[----:B------:R-:W-:Y:S01]  /*04c0*/  IMAD.WIDE R36, R47, 0x4, R36 ;  /* 0x000000042f247825 */ /* 0x000fe200078e0224 */
[----:B------:R-:W-:-:S03]  /*04d0*/  CS2R R26, SRZ ;  /* 0x00000000001a7805 */ /* 0x000fc6000001ff00 */
[----:B------:R-:W1:Y:S01]  /*04e0*/  LDC.64 R42, c[0x0][0x2c8] ;  /* 0x0000b200ff2a7b82 */ /* 0x000e620000000a00 */
[----:B0-----:R-:W-:Y:S01]  /*04f0*/  CS2R R2, SRZ ;  /* 0x0000000000027805 */ /* 0x001fe2000001ff00 */
[C---:B------:R-:W-:Y:S01]  /*0500*/  IMAD.WIDE R60, R47.reuse, 0x4, R48 ;  /* 0x000000042f3c7825 */ /* 0x040fe200078e0230 */
[----:B------:R-:W-:Y:S01]  /*0510*/  CS2R R48, SRZ ;  /* 0x0000000000307805 */ /* 0x000fe2000001ff00 */
[----:B------:R-:W3:Y:S02]  /*0520*/  @!P0 LDG.E.EL.64 R32, desc[UR4][R36.64] ;  /* 0x0000000424208981 */ /* 0x000ee4000c2e1b00 */
[C---:B------:R-:W-:Y:S02]  /*0530*/  IMAD.WIDE R54, R47.reuse, 0x4, R52 ;  /* 0x000000042f367825 */ /* 0x040fe400078e0234 */
[----:B------:R-:W0:Y:S02]  /*0540*/  LDC.64 R52, c[0x0][0x2d8] ;  /* 0x0000b600ff347b82 */ /* 0x000e240000000a00 */
[C---:B------:R-:W-:Y:S01]  /*0550*/  IMAD.WIDE R40, R47.reuse, 0x4, R40 ;  /* 0x000000042f287825 */ /* 0x040fe200078e0228 */
[----:B------:R1:W3:Y:S03]  /*0560*/  @!P0 LDG.E.EL.64 R2, desc[UR4][R54.64] ;  /* 0x0000000436028981 */ /* 0x0002e6000c2e1b00 */
[----:B------:R-:W-:Y:S01]  /*0570*/  IMAD.WIDE R4, R47, 0x4, R4 ;  /* 0x000000042f047825 */ /* 0x000fe200078e0204 */
[----:B------:R1:W3:Y:S01]  /*0580*/  @!P0 LDG.E.EL.64 R48, desc[UR4][R40.64] ;  /* 0x0000000428308981 */ /* 0x0002e2000c2e1b00 */
[----:B------:R-:W-:-:S03]  /*0590*/  CS2R R6, SRZ ;  /* 0x0000000000067805 */ /* 0x000fc6000001ff00 */
[----:B------:R1:W3:Y:S02]  /*05a0*/  @!P0 LDG.E.EL.64 R26, desc[UR4][R4.64] ;  /* 0x00000004041a8981 */ /* 0x0002e4000c2e1b00 */
[----:B-1----:R-:W1:Y:S01]  /*05b0*/  LDC.64 R54, c[0x0][0x2d0] ;  /* 0x0000b400ff367b82 */ /* 0x002e620000000a00 */
[----:B------:R-:W-:Y:S01]  /*05c0*/  CS2R R36, SRZ ;  /* 0x0000000000247805 */ /* 0x000fe2000001ff00 */
[----:B------:R0:W3:Y:S01]  /*05d0*/  @!P0 LDG.E.EL.64 R6, desc[UR4][R56.64] ;  /* 0x0000000438068981 */ /* 0x0000e2000c2e1b00 */
[----:B------:R-:W-:-:S04]  /*05e0*/  CS2R R44, SRZ ;  /* 0x00000000002c7805 */ /* 0x000fc8000001ff00 */
[----:B------:R0:W3:Y:S01]  /*05f0*/  @!P0 LDG.E.EL.64 R36, desc[UR4][R58.64] ;  /* 0x000000043a248981 */ /* 0x0000e2000c2e1b00 */
[----:B------:R-:W1:Y:S01]  /*0600*/  LDC.64 R40, c[0x0][0x2c0] ;  /* 0x0000b000ff287b82 */ /* 0x000e620000000a00 */
[----:B------:R-:W-:Y:S01]  /*0610*/  CS2R R4, SRZ ;  /* 0x0000000000047805 */ /* 0x000fe2000001ff00 */
[----:B0-----:R-:W-:-:S05]  /*0620*/  IMAD.WIDE R56, R47, 0x4, R50 ;  /* 0x000000042f387825 */ /* 0x001fca00078e0232 */
[----:B------:R0:W3:Y:S01]  /*0630*/  @!P0 LDG.E.EL.64 R4, desc[UR4][R60.64] ;  /* 0x000000043c048981 */ /* 0x0000e2000c2e1b00 */
[----:B------:R-:W-:Y:S01]  /*0640*/  CS2R R50, SRZ ;  /* 0x0000000000327805 */ /* 0x000fe2000001ff00 */
[----:B------:R-:W-:Y:S02]  /*0650*/  IMAD.WIDE R58, R47, 0x4, R38 ;  /* 0x000000042f3a7825 */ /* 0x000fe400078e0226 */
[----:B------:R0:W3:Y:S01]  /*0660*/  @!P0 LDG.E.EL.64 R44, desc[UR4][R56.64] ;  /* 0x00000004382c8981 */ /* 0x0000e2000c2e1b00 */
[----:B------:R-:W-:-:S03]  /*0670*/  CS2R R38, SRZ ;  /* 0x0000000000267805 */ /* 0x000fc6000001ff00 */
[----:B------:R1:W3:Y:S01]  /*0680*/  @!P0 LDG.E.EL.64 R50, desc[UR4][R58.64] ;  /* 0x000000043a328981 */ /* 0x0002e2000c2e1b00 */
[----:B0-----:R-:W-:-:S04]  /*0690*/  IMAD.WIDE R60, R47, 0x4, R52 ;  /* 0x000000042f3c7825 */ /* 0x001fc800078e0234 */
[C---:B------:R-:W-:Y:S01]  /*06a0*/  IMAD.WIDE R56, R47.reuse, 0x4, R42 ;  /* 0x000000042f387825 */ /* 0x040fe200078e022a */
[----:B------:R-:W-:Y:S02]  /*06b0*/  CS2R R42, SRZ ;  /* 0x00000000002a7805 */ /* 0x000fe4000001ff00 */
[----:B------:R-:W-:Y:S01]  /*06c0*/  CS2R R52, SRZ ;  /* 0x0000000000347805 */ /* 0x000fe2000001ff00 */
[C---:B-1----:R-:W-:Y:S01]  /*06d0*/  IMAD.WIDE R58, R47.reuse, 0x4, R54 ;  /* 0x000000042f3a7825 */ /* 0x042fe200078e0236 */
[----:B------:R0:W3:Y:S03]  /*06e0*/  @!P0 LDG.E.EL.64 R38, desc[UR4][R56.64] ;  /* 0x0000000438268981 */ /* 0x0000e6000c2e1b00 */
[----:B------:R-:W-:Y:S01]  /*06f0*/  IMAD.WIDE R54, R47, 0x4, R40 ;  /* 0x000000042f367825 */ /* 0x000fe200078e0228 */
[----:B------:R1:W3:Y:S01]  /*0700*/  @!P0 LDG.E.EL.64 R42, desc[UR4][R60.64] ;  /* 0x000000043c2a8981 */ /* 0x0002e2000c2e1b00 */
[----:B------:R-:W-:-:S03]  /*0710*/  CS2R R40, SRZ ;  /* 0x0000000000287805 */ /* 0x000fc6000001ff00 */
[----:B------:R-:W3:Y:S04]  /*0720*/  @!P0 LDG.E.EL.64 R52, desc[UR4][R58.64] ;  /* 0x000000043a348981 */ /* 0x000ee8000c2e1b00 */
[----:B------:R-:W3:Y:S01]  /*0730*/  @!P0 LDG.E.EL.64 R40, desc[UR4][R54.64] ;  /* 0x0000000436288981 */ /* 0x000ee2000c2e1b00 */
[----:B------:R-:W-:-:S05]  /*0740*/  SHF.R.S32.HI R0, RZ, 0x2, R0 ;  /* 0x00000002ff007819 */ /* 0x000fca0000011400 */
[----:B------:R-:W-:-:S05]  /*0750*/  IMAD.HI R47, R0, 0x51eb851f, RZ ;  /* 0x51eb851f002f7827 */ /* 0x000fca00078e02ff */
[----:B0-----:R-:W-:-:S04]  /*0760*/  SHF.R.U32.HI R56, RZ, 0x1f, R47 ;  /* 0x0000001fff387819 */ /* 0x001fc8000001162f */
[----:B------:R-:W-:-:S05]  /*0770*/  LEA.HI.SX32 R47, R47, R56, 0x1d ;  /* 0x000000382f2f7211 */ /* 0x000fca00078feaff */
[----:B------:R-:W-:-:S05]  /*0780*/  IMAD R47, R47, -0x19, R0 ;  /* 0xffffffe72f2f7824 */ /* 0x000fca00078e0200 */
[C---:B------:R-:W-:Y:S02]  /*0790*/  ISETP.NE.AND P5, PT, R47.reuse, 0x1, PT ;  /* 0x000000012f00780c */ /* 0x040fe40003fa5270 */
[C---:B------:R-:W-:Y:S02]  /*07a0*/  ISETP.NE.AND P3, PT, R47.reuse, 0x3, PT ;  /* 0x000000032f00780c */ /* 0x040fe40003f65270 */
[C---:B------:R-:W-:Y:S02]  /*07b0*/  ISETP.NE.AND P2, PT, R47.reuse, 0x5, PT ;  /* 0x000000052f00780c */ /* 0x040fe40003f45270 */
[C---:B------:R-:W-:Y:S02]  /*07c0*/  ISETP.NE.AND P6, PT, R47.reuse, RZ, PT ;  /* 0x000000ff2f00720c */ /* 0x040fe40003fc5270 */
[C---:B------:R-:W-:Y:S02]  /*07d0*/  ISETP.NE.AND P1, PT, R47.reuse, 0x7, PT ;  /* 0x000000072f00780c */ /* 0x040fe40003f25270 */
[----:B------:R-:W-:-:S03]  /*07e0*/  ISETP.NE.AND P4, PT, R47, 0x2, PT ;  /* 0x000000022f00780c */ /* 0x000fc60003f85270 */
[----:B----4-:R-:W-:Y:S02]  /*07f0*/  @P5 SEL R14, R8, RZ, !P6 ;  /* 0x000000ff080e5207 */ /* 0x010fe40007000000 */
[----:B------:R-:W-:Y:S02]  /*0800*/  @P5 SEL R15, R9, RZ, !P6 ;  /* 0x000000ff090f5207 */ /* 0x000fe40007000000 */
[C---:B------:R-:W-:Y:S01]  /*0810*/  ISETP.NE.AND P5, PT, R47.reuse, 0x9, PT ;  /* 0x000000092f00780c */ /* 0x040fe20003fa5270 */
[----:B------:R-:W0:Y:S01]  /*0820*/  LDC.64 R8, c[0x0][0x210] ;  /* 0x00008400ff087b82 */ /* 0x000e220000000a00 */
[----:B------:R-:W-:Y:S02]  /*0830*/  ISETP.NE.AND P6, PT, R47, 0x4, PT ;  /* 0x000000042f00780c */ /* 0x000fe40003fc5270 */
[----:B-----5:R-:W-:Y:S02]  /*0840*/  @P3 SEL R12, R10, R14, !P4 ;  /* 0x0000000e0a0c3207 */ /* 0x020fe40006000000 */
[----:B------:R-:W-:-:S02]  /*0850*/  @P3 SEL R13, R11, R15, !P4 ;  /* 0x0000000f0b0d3207 */ /* 0x000fc40006000000 */
[C---:B------:R-:W-:Y:S02]  /*0860*/  ISETP.NE.AND P4, PT, R47.reuse, 0xb, PT ;  /* 0x0000000b2f00780c */ /* 0x040fe40003f85270 */
[----:B------:R-:W-:Y:S02]  /*0870*/  ISETP.NE.AND P3, PT, R47, 0x6, PT ;  /* 0x000000062f00780c */ /* 0x000fe40003f65270 */
[----:B--2---:R-:W-:Y:S02]  /*0880*/  @P2 SEL R22, R20, R12, !P6 ;  /* 0x0000000c14162207 */ /* 0x004fe40007000000 */
[----:B------:R-:W-:Y:S02]  /*0890*/  @P2 SEL R23, R21, R13, !P6 ;  /* 0x0000000d15172207 */ /* 0x000fe40007000000 */
[----:B------:R-:W-:Y:S02]  /*08a0*/  ISETP.NE.AND P2, PT, R47, 0xd, PT ;  /* 0x0000000d2f00780c */ /* 0x000fe40003f45270 */
[----:B---3--:R-:W-:-:S02]  /*08b0*/  @P1 SEL R18, R16, R22, !P3 ;  /* 0x0000001610121207 */ /* 0x008fc40005800000 */
[----:B------:R-:W-:Y:S02]  /*08c0*/  ISETP.NE.AND P6, PT, R47, 0x8, PT ;  /* 0x000000082f00780c */ /* 0x000fe40003fc5270 */
[----:B------:R-:W-:Y:S02]  /*08d0*/  @P1 SEL R19, R17, R23, !P3 ;  /* 0x0000001711131207 */ /* 0x000fe40005800000 */
[C---:B------:R-:W-:Y:S02]  /*08e0*/  ISETP.NE.AND P1, PT, R47.reuse, 0xf, PT ;  /* 0x0000000f2f00780c */ /* 0x040fe40003f25270 */
[----:B------:R-:W-:Y:S02]  /*08f0*/  ISETP.NE.AND P3, PT, R47, 0xa, PT ;  /* 0x0000000a2f00780c */ /* 0x000fe40003f65270 */
[----:B------:R-:W-:Y:S02]  /*0900*/  @P5 SEL R30, R32, R18, !P6 ;  /* 0x00000012201e5207 */ /* 0x000fe40007000000 */
[----:B------:R-:W-:-:S02]  /*0910*/  @P5 SEL R31, R33, R19, !P6 ;  /* 0x00000013211f5207 */ /* 0x000fc40007000000 */
[C---:B------:R-:W-:Y:S02]  /*0920*/  ISETP.NE.AND P5, PT, R47.reuse, 0x11, PT ;  /* 0x000000112f00780c */ /* 0x040fe40003fa5270 */
[----:B------:R-:W-:Y:S02]  /*0930*/  ISETP.NE.AND P6, PT, R47, 0xc, PT ;  /* 0x0000000c2f00780c */ /* 0x000fe40003fc5270 */
[----:B------:R-:W-:Y:S02]  /*0940*/  @P4 SEL R26, R28, R30, !P3 ;  /* 0x0000001e1c1a4207 */ /* 0x000fe40005800000 */
[----:B------:R-:W-:Y:S02]  /*0950*/  @P4 SEL R27, R29, R31, !P3 ;  /* 0x0000001f1d1b4207 */ /* 0x000fe40005800000 */
[C---:B------:R-:W-:Y:S02]  /*0960*/  ISETP.NE.AND P3, PT, R47.reuse, 0x13, PT ;  /* 0x000000132f00780c */ /* 0x040fe40003f65270 */
[----:B------:R-:W-:-:S02]  /*0970*/  ISETP.NE.AND P4, PT, R47, 0xe, PT ;  /* 0x0000000e2f00780c */ /* 0x000fc40003f85270 */
[----:B------:R-:W-:Y:S02]  /*0980*/  @P2 SEL R4, R24, R26, !P6 ;  /* 0x0000001a18042207 */ /* 0x000fe40007000000 */
[----:B------:R-:W-:Y:S02]  /*0990*/  @P2 SEL R5, R25, R27, !P6 ;  /* 0x0000001b19052207 */ /* 0x000fe40007000000 */
[C---:B------:R-:W-:Y:S02]  /*09a0*/  ISETP.NE.AND P2, PT, R47.reuse, 0x15, PT ;  /* 0x000000152f00780c */ /* 0x040fe40003f45270 */
[----:B------:R-:W-:Y:S02]  /*09b0*/  @P1 SEL R6, R36, R4, !P4 ;  /* 0x0000000424061207 */ /* 0x000fe40006000000 */
[----:B------:R-:W-:Y:S02]  /*09c0*/  ISETP.NE.AND P6, PT, R47, 0x10, PT ;  /* 0x000000102f00780c */ /* 0x000fe40003fc5270 */
[----:B------:R-:W-:-:S02]  /*09d0*/  @P1 SEL R7, R37, R5, !P4 ;  /* 0x0000000525071207 */ /* 0x000fc40006000000 */
[C---:B------:R-:W-:Y:S02]  /*09e0*/  ISETP.NE.AND P1, PT, R47.reuse, 0x17, PT ;  /* 0x000000172f00780c */ /* 0x040fe40003f25270 */
[----:B------:R-:W-:Y:S02]  /*09f0*/  @P5 SEL R48, R34, R6, !P6 ;  /* 0x0000000622305207 */ /* 0x000fe40007000000 */
[----:B------:R-:W-:Y:S02]  /*0a00*/  ISETP.NE.AND P4, PT, R47, 0x12, PT ;  /* 0x000000122f00780c */ /* 0x000fe40003f85270 */
[----:B------:R-:W-:Y:S02]  /*0a10*/  @P5 SEL R49, R35, R7, !P6 ;  /* 0x0000000723315207 */ /* 0x000fe40007000000 */
[----:B------:R-:W-:Y:S02]  /*0a20*/  @P3 SEL R2, R50, R48, !P4 ;  /* 0x0000003032023207 */ /* 0x000fe40006000000 */
[----:B------:R-:W-:-:S02]  /*0a30*/  ISETP.NE.AND P5, PT, R47, 0x14, PT ;  /* 0x000000142f00780c */ /* 0x000fc40003fa5270 */
[----:B------:R-:W-:Y:S02]  /*0a40*/  @P3 SEL R3, R51, R49, !P4 ;  /* 0x0000003133033207 */ /* 0x000fe40006000000 */
[----:B------:R-:W-:Y:S02]  /*0a50*/  @P2 SEL R42, R44, R2, !P5 ;  /* 0x000000022c2a2207 */ /* 0x000fe40006800000 */
[----:B------:R-:W-:Y:S02]  /*0a60*/  ISETP.NE.AND P3, PT, R47, 0x16, PT ;  /* 0x000000162f00780c */ /* 0x000fe40003f65270 */
[----:B------:R-:W-:Y:S02]  /*0a70*/  @P2 SEL R43, R45, R3, !P5 ;  /* 0x000000032d2b2207 */ /* 0x000fe40006800000 */
[----:B------:R-:W-:Y:S02]  /*0a80*/  ISETP.NE.AND P2, PT, R47, 0x18, PT ;  /* 0x000000182f00780c */ /* 0x000fe40003f45270 */
[----:B------:R-:W-:-:S02]  /*0a90*/  @P1 SEL R38, R52, R42, !P3 ;  /* 0x0000002a34261207 */ /* 0x000fc40005800000 */
[----:B------:R-:W-:Y:S01]  /*0aa0*/  @P1 SEL R39, R53, R43, !P3 ;  /* 0x0000002b35271207 */ /* 0x000fe20005800000 */
[----:B0-----:R-:W-:Y:S01]  /*0ab0*/  IMAD.WIDE R46, R46, 0x4, R8 ;  /* 0x000000042e2e7825 */ /* 0x001fe200078e0208 */
[----:B------:R-:W-:Y:S02]  /*0ac0*/  SEL R38, R40, R38, !P2 ;  /* 0x0000002628267207 */ /* 0x000fe40005000000 */
[----:B------:R-:W-:Y:S01]  /*0ad0*/  SEL R39, R41, R39, !P2 ;  /* 0x0000002729277207 */ /* 0x000fe20005000000 */
[----:B-1----:R-:W-:Y:S06]  /*0ae0*/  @P0 EXIT ;  /* 0x000000000000094d */ /* 0x002fec0003800000 */
[----:B------:R-:W-:Y:S01]  /*0af0*/  STG.E.64 desc[UR4][R46.64], R38 ;  /* 0x000000262e007986 */ /* 0x000fe2000c101b04 */
[----:B------:R-:W-:Y:S05]  /*0b00*/  EXIT ;  /* 0x000000000000794d */ /* 0x000fea0003800000 */
.L_x_0:
[----:B------:R-:W-:-:S00]  /*0b10*/  BRA `(.L_x_0) ;  /* 0xfffffffc00fc7947 */ /* 0x000fc0000383ffff */
[----:B------:R-:W-:-:S00]  /*0b20*/  NOP ;  /* 0x0000000000007918 */ /* 0x000fc00000000000 */
        /* <DEDUP_REMOVED lines=13> */
.L_x_1:


//--------------------- .nv.constant0.triton_poi_fused_copy_zeros_8 --------------------------
	.section	.nv.constant0.triton_poi_fused_copy_zeros_8,"a",@progbits
	.sectionflags	@""
	.align	4
.nv.constant0.triton_poi_fused_copy_zeros_8:
	.zero		740
